//
// Generated by NVIDIA NVVM Compiler
//
// Compiler Build ID: CL-36424714
// Cuda compilation tools, release 13.0, V13.0.88
// Based on NVVM 20.0.0
//

.version 9.0
.target sm_100
.address_size 64

	// .globl	_Z24kernel_YCbCr422_8u_C2P3RP6uchar1iPS0_Piii

.visible .entry _Z24kernel_YCbCr422_8u_C2P3RP6uchar1iPS0_Piii(
	.param .u64 .ptr .align 1 _Z24kernel_YCbCr422_8u_C2P3RP6uchar1iPS0_Piii_param_0,
	.param .u32 _Z24kernel_YCbCr422_8u_C2P3RP6uchar1iPS0_Piii_param_1,
	.param .u64 .ptr .align 1 _Z24kernel_YCbCr422_8u_C2P3RP6uchar1iPS0_Piii_param_2,
	.param .u64 .ptr .align 1 _Z24kernel_YCbCr422_8u_C2P3RP6uchar1iPS0_Piii_param_3,
	.param .u32 _Z24kernel_YCbCr422_8u_C2P3RP6uchar1iPS0_Piii_param_4,
	.param .u32 _Z24kernel_YCbCr422_8u_C2P3RP6uchar1iPS0_Piii_param_5
)
{
	.reg .pred 	%p<4>;
	.reg .b16 	%rs<5>;
	.reg .b32 	%r<23>;
	.reg .b64 	%rd<24>;

	ld.param.u64 	%rd1, [_Z24kernel_YCbCr422_8u_C2P3RP6uchar1iPS0_Piii_param_0];
	ld.param.u32 	%r3, [_Z24kernel_YCbCr422_8u_C2P3RP6uchar1iPS0_Piii_param_1];
	ld.param.u64 	%rd2, [_Z24kernel_YCbCr422_8u_C2P3RP6uchar1iPS0_Piii_param_2];
	ld.param.u64 	%rd3, [_Z24kernel_YCbCr422_8u_C2P3RP6uchar1iPS0_Piii_param_3];
	ld.param.u32 	%r4, [_Z24kernel_YCbCr422_8u_C2P3RP6uchar1iPS0_Piii_param_4];
	ld.param.u32 	%r5, [_Z24kernel_YCbCr422_8u_C2P3RP6uchar1iPS0_Piii_param_5];
	mov.u32 	%r7, %ctaid.x;
	mov.u32 	%r8, %ntid.x;
	mov.u32 	%r9, %tid.x;
	mad.lo.s32 	%r1, %r7, %r8, %r9;
	mov.u32 	%r10, %ctaid.y;
	mov.u32 	%r11, %ntid.y;
	mov.u32 	%r12, %tid.y;
	mad.lo.s32 	%r13, %r10, %r11, %r12;
	setp.ge.s32 	%p1, %r1, %r4;
	setp.ge.s32 	%p2, %r13, %r5;
	or.pred  	%p3, %p1, %p2;
	@%p3 bra 	$L__BB0_2;
	cvta.to.global.u64 	%rd4, %rd3;
	cvta.to.global.u64 	%rd5, %rd2;
	cvta.to.global.u64 	%rd6, %rd1;
	shl.b32 	%r14, %r1, 2;
	mad.lo.s32 	%r15, %r3, %r13, %r14;
	ld.global.u32 	%r16, [%rd4];
	shl.b32 	%r17, %r1, 1;
	mad.lo.s32 	%r18, %r16, %r13, %r17;
	ld.global.u32 	%r19, [%rd4+4];
	mad.lo.s32 	%r20, %r19, %r13, %r1;
	ld.global.u32 	%r21, [%rd4+8];
	mad.lo.s32 	%r22, %r21, %r13, %r1;
	ld.global.u64 	%rd7, [%rd5];
	cvta.to.global.u64 	%rd8, %rd7;
	cvt.s64.s32 	%rd9, %r18;
	add.s64 	%rd10, %rd8, %rd9;
	cvt.s64.s32 	%rd11, %r15;
	add.s64 	%rd12, %rd6, %rd11;
	ld.global.u8 	%rs1, [%rd12];
	st.global.u8 	[%rd10], %rs1;
	ld.global.u64 	%rd13, [%rd5];
	cvta.to.global.u64 	%rd14, %rd13;
	add.s64 	%rd15, %rd14, %rd9;
	ld.global.u8 	%rs2, [%rd12+2];
	st.global.u8 	[%rd15+1], %rs2;
	ld.global.u64 	%rd16, [%rd5+8];
	cvta.to.global.u64 	%rd17, %rd16;
	cvt.s64.s32 	%rd18, %r20;
	add.s64 	%rd19, %rd17, %rd18;
	ld.global.u8 	%rs3, [%rd12+1];
	st.global.u8 	[%rd19], %rs3;
	ld.global.u64 	%rd20, [%rd5+16];
	cvta.to.global.u64 	%rd21, %rd20;
	cvt.s64.s32 	%rd22, %r22;
	add.s64 	%rd23, %rd21, %rd22;
	ld.global.u8 	%rs4, [%rd12+3];
	st.global.u8 	[%rd23], %rs4;
$L__BB0_2:
	ret;

}


// ===== COMPILED SASS (sm_100) =====

	.target	sm_100

	.elftype	@"ET_EXEC"


//--------------------- .note.nv.tkinfo           --------------------------
	.section	.note.nv.tkinfo,"",@"SHT_NOTE"
	.sectionflags	@"SHF_NOTE_NV_TKINFO"
	.tkinfo
        /*0018*/ 	.word	0x00000002
        /*0030*/ 	.string	""
        /*0030*/ 	.string	"ptxas"
        /*0030*/ 	.string	"Cuda compilation tools, release 13.0, V13.0.88"
        /*0030*/ 	.string	"Build cuda_13.0.r13.0/compiler.36424714_0"
        /*0030*/ 	.string	"-arch sm_100 -m 64 "



//--------------------- .note.nv.cuinfo           --------------------------
	.section	.note.nv.cuinfo,"",@"SHT_NOTE"
	.sectionflags	@"SHF_NOTE_NV_CUINFO"
        /*0018*/ 	.short	0x0002
        /*001a*/ 	.short	0x0064
        /*001c*/ 	.short	0x0082
	.zero		2


//--------------------- .nv.info                  --------------------------
	.section	.nv.info,"",@"SHT_CUDA_INFO"
	.align	4


	//----- nvinfo : EIATTR_REGCOUNT
	.align		4
        /*0000*/ 	.byte	0x04, 0x2f
        /*0002*/ 	.short	(.L_1 - .L_0)
	.align		4
.L_0:
        /*0004*/ 	.word	index@(_Z24kernel_YCbCr422_8u_C2P3RP6uchar1iPS0_Piii)
        /*0008*/ 	.word	0x0000001a


	//----- nvinfo : EIATTR_FRAME_SIZE
	.align		4
.L_1:
        /*000c*/ 	.byte	0x04, 0x11
        /*000e*/ 	.short	(.L_3 - .L_2)
	.align		4
.L_2:
        /*0010*/ 	.word	index@(_Z24kernel_YCbCr422_8u_C2P3RP6uchar1iPS0_Piii)
        /*0014*/ 	.word	0x00000000


	//----- nvinfo : EIATTR_MIN_STACK_SIZE
	.align		4
.L_3:
        /*0018*/ 	.byte	0x04, 0x12
        /*001a*/ 	.short	(.L_5 - .L_4)
	.align		4
.L_4:
        /*001c*/ 	.word	index@(_Z24kernel_YCbCr422_8u_C2P3RP6uchar1iPS0_Piii)
        /*0020*/ 	.word	0x00000000
.L_5:


//--------------------- .nv.compat                --------------------------
	.section	.nv.compat,"",@"SHT_CUDA_COMPAT_INFO"
	.align	4
        /*0000*/ 	.byte	0x02, 0x09, 0x00, 0x00, 0x02, 0x02, 0x01, 0x00, 0x02, 0x05, 0x05, 0x00, 0x03, 0x07, 0x01, 0x01
        /*0010*/ 	.byte	0x02, 0x03, 0x00, 0x00, 0x02, 0x06, 0x01, 0x00, 0x04, 0x0b, 0x08, 0x00, 0x09, 0x00, 0x00, 0x00
        /*0020*/ 	.byte	0x00, 0x00, 0x00, 0x00


//--------------------- .nv.info._Z24kernel_YCbCr422_8u_C2P3RP6uchar1iPS0_Piii --------------------------
	.section	.nv.info._Z24kernel_YCbCr422_8u_C2P3RP6uchar1iPS0_Piii,"",@"SHT_CUDA_INFO"
	.sectionflags	@""
	.align	4


	//----- nvinfo : EIATTR_CUDA_API_VERSION
	.align		4
        /*0000*/ 	.byte	0x04, 0x37
        /*0002*/ 	.short	(.L_7 - .L_6)
.L_6:
        /*0004*/ 	.word	0x00000082


	//----- nvinfo : EIATTR_KPARAM_INFO
	.align		4
.L_7:
        /*0008*/ 	.byte	0x04, 0x17
        /*000a*/ 	.short	(.L_9 - .L_8)
.L_8:
        /*000c*/ 	.word	0x00000000
        /*0010*/ 	.short	0x0005
        /*0012*/ 	.short	0x0024
        /*0014*/ 	.byte	0x00, 0xf0, 0x11, 0x00


	//----- nvinfo : EIATTR_KPARAM_INFO
	.align		4
.L_9:
        /*0018*/ 	.byte	0x04, 0x17
        /*001a*/ 	.short	(.L_11 - .L_10)
.L_10:
        /*001c*/ 	.word	0x00000000
        /*0020*/ 	.short	0x0004
        /*0022*/ 	.short	0x0020
        /*0024*/ 	.byte	0x00, 0xf0, 0x11, 0x00


	//----- nvinfo : EIATTR_KPARAM_INFO
	.align		4
.L_11:
        /*0028*/ 	.byte	0x04, 0x17
        /*002a*/ 	.short	(.L_13 - .L_12)
.L_12:
        /*002c*/ 	.word	0x00000000
        /*0030*/ 	.short	0x0003
        /*0032*/ 	.short	0x0018
        /*0034*/ 	.byte	0x00, 0xf5, 0x21, 0x00


	//----- nvinfo : EIATTR_KPARAM_INFO
	.align		4
.L_13:
        /*0038*/ 	.byte	0x04, 0x17
        /*003a*/ 	.short	(.L_15 - .L_14)
.L_14:
        /*003c*/ 	.word	0x00000000
        /*0040*/ 	.short	0x0002
        /*0042*/ 	.short	0x0010
        /*0044*/ 	.byte	0x00, 0xf5, 0x21, 0x00


	//----- nvinfo : EIATTR_KPARAM_INFO
	.align		4
.L_15:
        /*0048*/ 	.byte	0x04, 0x17
        /*004a*/ 	.short	(.L_17 - .L_16)
.L_16:
        /*004c*/ 	.word	0x00000000
        /*0050*/ 	.short	0x0001
        /*0052*/ 	.short	0x0008
        /*0054*/ 	.byte	0x00, 0xf0, 0x11, 0x00


	//----- nvinfo : EIATTR_KPARAM_INFO
	.align		4
.L_17:
        /*0058*/ 	.byte	0x04, 0x17
        /*005a*/ 	.short	(.L_19 - .L_18)
.L_18:
        /*005c*/ 	.word	0x00000000
        /*0060*/ 	.short	0x0000
        /*0062*/ 	.short	0x0000
        /*0064*/ 	.byte	0x00, 0xf5, 0x21, 0x00


	//----- nvinfo : EIATTR_SPARSE_MMA_MASK
	.align		4
.L_19:
        /*0068*/ 	.byte	0x03, 0x50
        /*006a*/ 	.short	0x0000


	//----- nvinfo : EIATTR_MAXREG_COUNT
	.align		4
        /*006c*/ 	.byte	0x03, 0x1b
        /*006e*/ 	.short	0x00ff


	//----- nvinfo : EIATTR_MERCURY_ISA_VERSION
	.align		4
        /*0070*/ 	.byte	0x03, 0x5f
        /*0072*/ 	.short	0x0101


	//----- nvinfo : EIATTR_VRC_CTA_INIT_COUNT
	.align		4
        /*0074*/ 	.byte	0x02, 0x4a
	.zero		1
	.zero		1


	//----- nvinfo : EIATTR_EXIT_INSTR_OFFSETS
	.align		4
        /*0078*/ 	.byte	0x04, 0x1c
        /*007a*/ 	.short	(.L_21 - .L_20)


	//   ....[0]....
.L_20:
        /*007c*/ 	.word	0x000000c0


	//   ....[1]....
        /*0080*/ 	.word	0x00000320


	//----- nvinfo : EIATTR_CBANK_PARAM_SIZE
	.align		4
.L_21:
        /*0084*/ 	.byte	0x03, 0x19
        /*0086*/ 	.short	0x0028


	//----- nvinfo : EIATTR_PARAM_CBANK
	.align		4
        /*0088*/ 	.byte	0x04, 0x0a
        /*008a*/ 	.short	(.L_23 - .L_22)
	.align		4
.L_22:
        /*008c*/ 	.word	index@(.nv.constant0._Z24kernel_YCbCr422_8u_C2P3RP6uchar1iPS0_Piii)
        /*0090*/ 	.short	0x0380
        /*0092*/ 	.short	0x0028


	//----- nvinfo : EIATTR_SW_WAR
	.align		4
.L_23:
        /*0094*/ 	.byte	0x04, 0x36
        /*0096*/ 	.short	(.L_25 - .L_24)
.L_24:
        /*0098*/ 	.word	0x00000008
.L_25:


//--------------------- .nv.callgraph             --------------------------
	.section	.nv.callgraph,"",@"SHT_CUDA_CALLGRAPH"
	.align	4
	.sectionentsize	8
	.align		4
        /*0000*/ 	.word	0x00000000
	.align		4
        /*0004*/ 	.word	0xffffffff
	.align		4
        /*0008*/ 	.word	0x00000000
	.align		4
        /*000c*/ 	.word	0xfffffffe
	.align		4
        /*0010*/ 	.word	0x00000000
	.align		4
        /*0014*/ 	.word	0xfffffffd
	.align		4
        /*0018*/ 	.word	0x00000000
	.align		4
        /*001c*/ 	.word	0xfffffffc


//--------------------- .text._Z24kernel_YCbCr422_8u_C2P3RP6uchar1iPS0_Piii --------------------------
	.section	.text._Z24kernel_YCbCr422_8u_C2P3RP6uchar1iPS0_Piii,"ax",@progbits
	.align	128
        .global         _Z24kernel_YCbCr422_8u_C2P3RP6uchar1iPS0_Piii
        .type           _Z24kernel_YCbCr422_8u_C2P3RP6uchar1iPS0_Piii,@function
        .size           _Z24kernel_YCbCr422_8u_C2P3RP6uchar1iPS0_Piii,(.L_x_1 - _Z24kernel_YCbCr422_8u_C2P3RP6uchar1iPS0_Piii)
        .other          _Z24kernel_YCbCr422_8u_C2P3RP6uchar1iPS0_Piii,@"STO_CUDA_ENTRY STV_DEFAULT"
_Z24kernel_YCbCr422_8u_C2P3RP6uchar1iPS0_Piii:
.text._Z24kernel_YCbCr422_8u_C2P3RP6uchar1iPS0_Piii:
[----:B------:R-:W-:Y:S01]  /*0000*/  LDC R1, c[0x0][0x37c] ;  /* 0x0000df00ff017b82 */ /* 0x000fe20000000800 */
[----:B------:R-:W0:Y:S07]  /*0010*/  S2R R2, SR_TID.Y ;  /* 0x0000000000027919 */ /* 0x000e2e0000002200 */
[----:B------:R-:W1:Y:S01]  /*0020*/  LDC R0, c[0x0][0x360] ;  /* 0x0000d800ff007b82 */ /* 0x000e620000000800 */
[----:B------:R-:W2:Y:S01]  /*0030*/  LDCU.64 UR6, c[0x0][0x3a0] ;  /* 0x00007400ff0677ac */ /* 0x000ea20008000a00 */
[----:B------:R-:W1:Y:S06]  /*0040*/  S2R R3, SR_TID.X ;  /* 0x0000000000037919 */ /* 0x000e6c0000002100 */
[----:B------:R-:W0:Y:S08]  /*0050*/  S2UR UR5, SR_CTAID.Y ;  /* 0x00000000000579c3 */ /* 0x000e300000002600 */
[----:B------:R-:W0:Y:S08]  /*0060*/  LDC R7, c[0x0][0x364] ;  /* 0x0000d900ff077b82 */ /* 0x000e300000000800 */
[----:B------:R-:W1:Y:S01]  /*0070*/  S2UR UR4, SR_CTAID.X ;  /* 0x00000000000479c3 */ /* 0x000e620000002500 */
[----:B0-----:R-:W-:-:S05]  /*0080*/  IMAD R7, R7, UR5, R2 ;  /* 0x0000000507077c24 */ /* 0x001fca000f8e0202 */
[----:B--2---:R-:W-:Y:S01]  /*0090*/  ISETP.GE.AND P0, PT, R7, UR7, PT ;  /* 0x0000000707007c0c */ /* 0x004fe2000bf06270 */
[----:B-1----:R-:W-:-:S05]  /*00a0*/  IMAD R0, R0, UR4, R3 ;  /* 0x0000000400007c24 */ /* 0x002fca000f8e0203 */
[----:B------:R-:W-:-:S13]  /*00b0*/  ISETP.GE.OR P0, PT, R0, UR6, P0 ;  /* 0x0000000600007c0c */ /* 0x000fda0008706670 */
[----:B------:R-:W-:Y:S05]  /*00c0*/  @P0 EXIT ;  /* 0x000000000000094d */ /* 0x000fea0003800000 */
[----:B------:R-:W0:Y:S01]  /*00d0*/  LDC.64 R8, c[0x0][0x398] ;  /* 0x0000e600ff087b82 */ /* 0x000e220000000a00 */
[----:B------:R-:W0:Y:S01]  /*00e0*/  LDCU.64 UR4, c[0x0][0x358] ;  /* 0x00006b00ff0477ac */ /* 0x000e220008000a00 */
[C---:B------:R-:W-:Y:S01]  /*00f0*/  IMAD.SHL.U32 R2, R0.reuse, 0x4, RZ ;  /* 0x0000000400027824 */ /* 0x040fe200078e00ff */
[----:B------:R-:W1:Y:S05]  /*0100*/  LDCU UR6, c[0x0][0x388] ;  /* 0x00007100ff0677ac */ /* 0x000e6a0008000800 */
[----:B------:R-:W2:Y:S01]  /*0110*/  LDC.64 R4, c[0x0][0x390] ;  /* 0x0000e400ff047b82 */ /* 0x000ea20000000a00 */
[----:B------:R-:W3:Y:S01]  /*0120*/  LDCU.64 UR8, c[0x0][0x380] ;  /* 0x00007000ff0877ac */ /* 0x000ee20008000a00 */
[----:B-1----:R-:W-:Y:S01]  /*0130*/  IMAD R3, R7, UR6, R2 ;  /* 0x0000000607037c24 */ /* 0x002fe2000f8e0202 */
[----:B0-----:R-:W4:Y:S04]  /*0140*/  LDG.E R6, desc[UR4][R8.64] ;  /* 0x0000000408067981 */ /* 0x001f28000c1e1900 */
[C---:B---3--:R-:W-:Y:S01]  /*0150*/  IADD3 R2, P0, PT, R3.reuse, UR8, RZ ;  /* 0x0000000803027c10 */ /* 0x048fe2000ff1e0ff */
[----:B------:R-:W-:Y:S01]  /*0160*/  IMAD.SHL.U32 R12, R0, 0x2, RZ ;  /* 0x00000002000c7824 */ /* 0x000fe200078e00ff */
[----:B------:R-:W3:Y:S04]  /*0170*/  LDG.E R16, desc[UR4][R8.64+0x8] ;  /* 0x0000080408107981 */ /* 0x000ee8000c1e1900 */
[----:B--2---:R-:W2:Y:S01]  /*0180*/  LDG.E.64 R10, desc[UR4][R4.64] ;  /* 0x00000004040a7981 */ /* 0x004ea2000c1e1b00 */
[----:B------:R-:W-:-:S05]  /*0190*/  LEA.HI.X.SX32 R3, R3, UR9, 0x1, P0 ;  /* 0x0000000903037c11 */ /* 0x000fca00080f0eff */
[----:B------:R-:W5:Y:S01]  /*01a0*/  LDG.E.U8 R19, desc[UR4][R2.64] ;  /* 0x0000000402137981 */ /* 0x000f62000c1e1100 */
[----:B----4-:R-:W-:-:S03]  /*01b0*/  IMAD R15, R7, R6, R12 ;  /* 0x00000006070f7224 */ /* 0x010fc600078e020c */
[----:B------:R-:W4:Y:S02]  /*01c0*/  LDG.E R6, desc[UR4][R8.64+0x4] ;  /* 0x0000040408067981 */ /* 0x000f24000c1e1900 */
[----:B------:R-:W-:Y:S02]  /*01d0*/  SHF.R.S32.HI R17, RZ, 0x1f, R15 ;  /* 0x0000001fff117819 */ /* 0x000fe4000001140f */
[----:B--2---:R-:W-:-:S05]  /*01e0*/  IADD3 R12, P0, PT, R15, R10, RZ ;  /* 0x0000000a0f0c7210 */ /* 0x004fca0007f1e0ff */
[----:B------:R-:W-:-:S05]  /*01f0*/  IMAD.X R13, R11, 0x1, R17, P0 ;  /* 0x000000010b0d7824 */ /* 0x000fca00000e0611 */
[----:B-----5:R0:W-:Y:S04]  /*0200*/  STG.E.U8 desc[UR4][R12.64], R19 ;  /* 0x000000130c007986 */ /* 0x0201e8000c101104 */
[----:B------:R-:W2:Y:S04]  /*0210*/  LDG.E.64 R10, desc[UR4][R4.64] ;  /* 0x00000004040a7981 */ /* 0x000ea8000c1e1b00 */
[----:B------:R-:W5:Y:S01]  /*0220*/  LDG.E.U8 R21, desc[UR4][R2.64+0x2] ;  /* 0x0000020402157981 */ /* 0x000f62000c1e1100 */
[----:B--2---:R-:W-:-:S05]  /*0230*/  IADD3 R14, P0, PT, R15, R10, RZ ;  /* 0x0000000a0f0e7210 */ /* 0x004fca0007f1e0ff */
[----:B------:R-:W-:-:S05]  /*0240*/  IMAD.X R15, R11, 0x1, R17, P0 ;  /* 0x000000010b0f7824 */ /* 0x000fca00000e0611 */
[----:B-----5:R-:W-:Y:S04]  /*0250*/  STG.E.U8 desc[UR4][R14.64+0x1], R21 ;  /* 0x000001150e007986 */ /* 0x020fe8000c101104 */
[----:B------:R-:W2:Y:S04]  /*0260*/  LDG.E.64 R10, desc[UR4][R4.64+0x8] ;  /* 0x00000804040a7981 */ /* 0x000ea8000c1e1b00 */
[----:B------:R-:W5:Y:S01]  /*0270*/  LDG.E.U8 R23, desc[UR4][R2.64+0x1] ;  /* 0x0000010402177981 */ /* 0x000f62000c1e1100 */
[----:B----4-:R-:W-:-:S05]  /*0280*/  IMAD R17, R7, R6, R0 ;  /* 0x0000000607117224 */ /* 0x010fca00078e0200 */
[----:B--2---:R-:W-:-:S04]  /*0290*/  IADD3 R10, P0, PT, R17, R10, RZ ;  /* 0x0000000a110a7210 */ /* 0x004fc80007f1e0ff */
[----:B------:R-:W-:-:S05]  /*02a0*/  LEA.HI.X.SX32 R11, R17, R11, 0x1, P0 ;  /* 0x0000000b110b7211 */ /* 0x000fca00000f0eff */
[----:B-----5:R-:W-:Y:S04]  /*02b0*/  STG.E.U8 desc[UR4][R10.64], R23 ;  /* 0x000000170a007986 */ /* 0x020fe8000c101104 */
[----:B------:R-:W2:Y:S04]  /*02c0*/  LDG.E.64 R8, desc[UR4][R4.64+0x10] ;  /* 0x0000100404087981 */ /* 0x000ea8000c1e1b00 */
[----:B0-----:R-:W4:Y:S01]  /*02d0*/  LDG.E.U8 R13, desc[UR4][R2.64+0x3] ;  /* 0x00000304020d7981 */ /* 0x001f22000c1e1100 */
[----:B---3--:R-:W-:-:S05]  /*02e0*/  IMAD R7, R7, R16, R0 ;  /* 0x0000001007077224 */ /* 0x008fca00078e0200 */
[----:B--2---:R-:W-:-:S04]  /*02f0*/  IADD3 R6, P0, PT, R7, R8, RZ ;  /* 0x0000000807067210 */ /* 0x004fc80007f1e0ff */
[----:B------:R-:W-:-:S05]  /*0300*/  LEA.HI.X.SX32 R7, R7, R9, 0x1, P0 ;  /* 0x0000000907077211 */ /* 0x000fca00000f0eff */
[----:B----4-:R-:W-:Y:S01]  /*0310*/  STG.E.U8 desc[UR4][R6.64], R13 ;  /* 0x0000000d06007986 */ /* 0x010fe2000c101104 */
[----:B------:R-:W-:Y:S05]  /*0320*/  EXIT ;  /* 0x000000000000794d */ /* 0x000fea0003800000 */
.L_x_0:
[----:B------:R-:W-:-:S00]  /*0330*/  BRA `(.L_x_0) ;  /* 0xfffffffc00fc7947 */ /* 0x000fc0000383ffff */
[----:B------:R-:W-:-:S00]  /*0340*/  NOP ;  /* 0x0000000000007918 */ /* 0x000fc00000000000 */
        /* <DEDUP_REMOVED lines=11> */
.L_x_1:


//--------------------- .nv.shared.reserved.0     --------------------------
	.section	.nv.shared.reserved.0,"aw",@nobits
	.weak		__nv_reservedSMEM_offset_0_alias
	.size		__nv_reservedSMEM_offset_0_alias, 0, 64
	.other		__nv_reservedSMEM_offset_0_alias,@"STO_CUDA_RESERVED_SHARED STV_DEFAULT"
__nv_reservedSMEM_offset_0_alias:
	.zero		0
	.zero		64


//--------------------- .nv.constant0._Z24kernel_YCbCr422_8u_C2P3RP6uchar1iPS0_Piii --------------------------
	.section	.nv.constant0._Z24kernel_YCbCr422_8u_C2P3RP6uchar1iPS0_Piii,"a",@progbits
	.sectionflags	@""
	.align	4
.nv.constant0._Z24kernel_YCbCr422_8u_C2P3RP6uchar1iPS0_Piii:
	.zero		936


//--------------------- SYMBOLS --------------------------

	.type		.nv.reservedSmem.offset0,@object
	.size		.nv.reservedSmem.offset0,0x4
